//
// Generated by NVIDIA NVVM Compiler
//
// Compiler Build ID: CL-36424714
// Cuda compilation tools, release 13.0, V13.0.88
// Based on NVVM 20.0.0
//

.version 9.0
.target sm_100
.address_size 64

	// .globl	_Z6kernelPfS_S_iibi
// _ZZ6kernelPfS_S_iibiE3xSM has been demoted

.visible .entry _Z6kernelPfS_S_iibi(
	.param .u64 .ptr .align 1 _Z6kernelPfS_S_iibi_param_0,
	.param .u64 .ptr .align 1 _Z6kernelPfS_S_iibi_param_1,
	.param .u64 .ptr .align 1 _Z6kernelPfS_S_iibi_param_2,
	.param .u32 _Z6kernelPfS_S_iibi_param_3,
	.param .u32 _Z6kernelPfS_S_iibi_param_4,
	.param .u8 _Z6kernelPfS_S_iibi_param_5,
	.param .u32 _Z6kernelPfS_S_iibi_param_6
)
{
	.reg .pred 	%p<9>;
	.reg .b16 	%rs<2>;
	.reg .b32 	%r<29>;
	.reg .b32 	%f<9>;
	.reg .b64 	%rd<15>;
	// demoted variable
	.shared .align 4 .b8 _ZZ6kernelPfS_S_iibiE3xSM[4096];
	ld.param.u64 	%rd2, [_Z6kernelPfS_S_iibi_param_0];
	ld.param.u64 	%rd3, [_Z6kernelPfS_S_iibi_param_1];
	ld.param.u64 	%rd4, [_Z6kernelPfS_S_iibi_param_2];
	ld.param.u32 	%r10, [_Z6kernelPfS_S_iibi_param_3];
	ld.param.u32 	%r11, [_Z6kernelPfS_S_iibi_param_4];
	ld.param.s8 	%rs1, [_Z6kernelPfS_S_iibi_param_5];
	ld.param.u32 	%r12, [_Z6kernelPfS_S_iibi_param_6];
	cvta.to.global.u64 	%rd1, %rd4;
	mov.u32 	%r1, %tid.x;
	mov.u32 	%r2, %ctaid.x;
	mov.u32 	%r28, %ntid.x;
	mad.lo.s32 	%r4, %r2, %r28, %r1;
	mov.u32 	%r13, %tid.y;
	mov.u32 	%r14, %ctaid.y;
	mov.u32 	%r15, %ntid.y;
	mad.lo.s32 	%r5, %r14, %r15, %r13;
	setp.ne.s16 	%p1, %rs1, 1;
	mul.lo.s32 	%r6, %r13, %r28;
	add.s32 	%r16, %r6, %r1;
	shl.b32 	%r17, %r16, 2;
	mov.u32 	%r18, _ZZ6kernelPfS_S_iibiE3xSM;
	add.s32 	%r7, %r18, %r17;
	@%p1 bra 	$L__BB0_2;
	cvta.to.global.u64 	%rd7, %rd2;
	cvta.to.global.u64 	%rd8, %rd3;
	mad.lo.s32 	%r20, %r11, %r5, %r4;
	mul.wide.s32 	%rd9, %r20, 4;
	add.s64 	%rd10, %rd7, %rd9;
	ld.global.f32 	%f2, [%rd10];
	mul.wide.s32 	%rd11, %r4, 4;
	add.s64 	%rd12, %rd8, %rd11;
	ld.global.f32 	%f3, [%rd12];
	mul.f32 	%f4, %f2, %f3;
	st.shared.f32 	[%r7], %f4;
	bar.sync 	0;
	bra.uni 	$L__BB0_3;
$L__BB0_2:
	mad.lo.s32 	%r19, %r10, %r5, %r4;
	mul.wide.s32 	%rd5, %r19, 4;
	add.s64 	%rd6, %rd1, %rd5;
	ld.global.f32 	%f1, [%rd6];
	st.shared.f32 	[%r7], %f1;
$L__BB0_3:
	setp.ge.s32 	%p2, %r4, %r12;
	setp.lt.u32 	%p3, %r28, 2;
	or.pred  	%p4, %p2, %p3;
	@%p4 bra 	$L__BB0_7;
$L__BB0_4:
	shr.u32 	%r9, %r28, 1;
	setp.ge.u32 	%p5, %r1, %r9;
	add.s32 	%r21, %r9, %r4;
	setp.ge.s32 	%p6, %r21, %r12;
	or.pred  	%p7, %p5, %p6;
	@%p7 bra 	$L__BB0_6;
	shl.b32 	%r22, %r9, 2;
	add.s32 	%r23, %r7, %r22;
	ld.shared.f32 	%f5, [%r23];
	ld.shared.f32 	%f6, [%r7];
	add.f32 	%f7, %f5, %f6;
	st.shared.f32 	[%r7], %f7;
	bar.sync 	0;
$L__BB0_6:
	setp.gt.u32 	%p8, %r28, 3;
	mov.u32 	%r28, %r9;
	@%p8 bra 	$L__BB0_4;
$L__BB0_7:
	shl.b32 	%r24, %r6, 2;
	add.s32 	%r26, %r18, %r24;
	ld.shared.f32 	%f8, [%r26];
	mad.lo.s32 	%r27, %r10, %r5, %r2;
	mul.wide.u32 	%rd13, %r27, 4;
	add.s64 	%rd14, %rd1, %rd13;
	st.global.f32 	[%rd14], %f8;
	ret;

}


// ===== COMPILED SASS (sm_100) =====

	.target	sm_100

	.elftype	@"ET_EXEC"


//--------------------- .note.nv.tkinfo           --------------------------
	.section	.note.nv.tkinfo,"",@"SHT_NOTE"
	.sectionflags	@"SHF_NOTE_NV_TKINFO"
	.tkinfo
        /*0018*/ 	.word	0x00000002
        /*0030*/ 	.string	""
        /*0030*/ 	.string	"ptxas"
        /*0030*/ 	.string	"Cuda compilation tools, release 13.0, V13.0.88"
        /*0030*/ 	.string	"Build cuda_13.0.r13.0/compiler.36424714_0"
        /*0030*/ 	.string	"-arch sm_100 -m 64 "



//--------------------- .note.nv.cuinfo           --------------------------
	.section	.note.nv.cuinfo,"",@"SHT_NOTE"
	.sectionflags	@"SHF_NOTE_NV_CUINFO"
        /*0018*/ 	.short	0x0002
        /*001a*/ 	.short	0x0064
        /*001c*/ 	.short	0x0082
	.zero		2


//--------------------- .nv.info                  --------------------------
	.section	.nv.info,"",@"SHT_CUDA_INFO"
	.align	4


	//----- nvinfo : EIATTR_REGCOUNT
	.align		4
        /*0000*/ 	.byte	0x04, 0x2f
        /*0002*/ 	.short	(.L_1 - .L_0)
	.align		4
.L_0:
        /*0004*/ 	.word	index@(_Z6kernelPfS_S_iibi)
        /*0008*/ 	.word	0x00000014


	//----- nvinfo : EIATTR_FRAME_SIZE
	.align		4
.L_1:
        /*000c*/ 	.byte	0x04, 0x11
        /*000e*/ 	.short	(.L_3 - .L_2)
	.align		4
.L_2:
        /*0010*/ 	.word	index@(_Z6kernelPfS_S_iibi)
        /*0014*/ 	.word	0x00000000


	//----- nvinfo : EIATTR_MIN_STACK_SIZE
	.align		4
.L_3:
        /*0018*/ 	.byte	0x04, 0x12
        /*001a*/ 	.short	(.L_5 - .L_4)
	.align		4
.L_4:
        /*001c*/ 	.word	index@(_Z6kernelPfS_S_iibi)
        /*0020*/ 	.word	0x00000000
.L_5:


//--------------------- .nv.compat                --------------------------
	.section	.nv.compat,"",@"SHT_CUDA_COMPAT_INFO"
	.align	4
        /*0000*/ 	.byte	0x02, 0x09, 0x00, 0x00, 0x02, 0x02, 0x01, 0x00, 0x02, 0x05, 0x05, 0x00, 0x03, 0x07, 0x01, 0x01
        /*0010*/ 	.byte	0x02, 0x03, 0x00, 0x00, 0x02, 0x06, 0x01, 0x00, 0x04, 0x0b, 0x08, 0x00, 0x09, 0x00, 0x00, 0x00
        /*0020*/ 	.byte	0x00, 0x00, 0x00, 0x00


//--------------------- .nv.info._Z6kernelPfS_S_iibi --------------------------
	.section	.nv.info._Z6kernelPfS_S_iibi,"",@"SHT_CUDA_INFO"
	.sectionflags	@""
	.align	4


	//----- nvinfo : EIATTR_CUDA_API_VERSION
	.align		4
        /*0000*/ 	.byte	0x04, 0x37
        /*0002*/ 	.short	(.L_7 - .L_6)
.L_6:
        /*0004*/ 	.word	0x00000082


	//----- nvinfo : EIATTR_KPARAM_INFO
	.align		4
.L_7:
        /*0008*/ 	.byte	0x04, 0x17
        /*000a*/ 	.short	(.L_9 - .L_8)
.L_8:
        /*000c*/ 	.word	0x00000000
        /*0010*/ 	.short	0x0006
        /*0012*/ 	.short	0x0024
        /*0014*/ 	.byte	0x00, 0xf0, 0x11, 0x00


	//----- nvinfo : EIATTR_KPARAM_INFO
	.align		4
.L_9:
        /*0018*/ 	.byte	0x04, 0x17
        /*001a*/ 	.short	(.L_11 - .L_10)
.L_10:
        /*001c*/ 	.word	0x00000000
        /*0020*/ 	.short	0x0005
        /*0022*/ 	.short	0x0020
        /*0024*/ 	.byte	0x00, 0xf0, 0x05, 0x00


	//----- nvinfo : EIATTR_KPARAM_INFO
	.align		4
.L_11:
        /*0028*/ 	.byte	0x04, 0x17
        /*002a*/ 	.short	(.L_13 - .L_12)
.L_12:
        /*002c*/ 	.word	0x00000000
        /*0030*/ 	.short	0x0004
        /*0032*/ 	.short	0x001c
        /*0034*/ 	.byte	0x00, 0xf0, 0x11, 0x00


	//----- nvinfo : EIATTR_KPARAM_INFO
	.align		4
.L_13:
        /*0038*/ 	.byte	0x04, 0x17
        /*003a*/ 	.short	(.L_15 - .L_14)
.L_14:
        /*003c*/ 	.word	0x00000000
        /*0040*/ 	.short	0x0003
        /*0042*/ 	.short	0x0018
        /*0044*/ 	.byte	0x00, 0xf0, 0x11, 0x00


	//----- nvinfo : EIATTR_KPARAM_INFO
	.align		4
.L_15:
        /*0048*/ 	.byte	0x04, 0x17
        /*004a*/ 	.short	(.L_17 - .L_16)
.L_16:
        /*004c*/ 	.word	0x00000000
        /*0050*/ 	.short	0x0002
        /*0052*/ 	.short	0x0010
        /*0054*/ 	.byte	0x00, 0xf5, 0x21, 0x00


	//----- nvinfo : EIATTR_KPARAM_INFO
	.align		4
.L_17:
        /*0058*/ 	.byte	0x04, 0x17
        /*005a*/ 	.short	(.L_19 - .L_18)
.L_18:
        /*005c*/ 	.word	0x00000000
        /*0060*/ 	.short	0x0001
        /*0062*/ 	.short	0x0008
        /*0064*/ 	.byte	0x00, 0xf5, 0x21, 0x00


	//----- nvinfo : EIATTR_KPARAM_INFO
	.align		4
.L_19:
        /*0068*/ 	.byte	0x04, 0x17
        /*006a*/ 	.short	(.L_21 - .L_20)
.L_20:
        /*006c*/ 	.word	0x00000000
        /*0070*/ 	.short	0x0000
        /*0072*/ 	.short	0x0000
        /*0074*/ 	.byte	0x00, 0xf5, 0x21, 0x00


	//----- nvinfo : EIATTR_SPARSE_MMA_MASK
	.align		4
.L_21:
        /*0078*/ 	.byte	0x03, 0x50
        /*007a*/ 	.short	0x0000


	//----- nvinfo : EIATTR_MAXREG_COUNT
	.align		4
        /*007c*/ 	.byte	0x03, 0x1b
        /*007e*/ 	.short	0x00ff


	//----- nvinfo : EIATTR_NUM_BARRIERS
	.align		4
        /*0080*/ 	.byte	0x02, 0x4c
        /*0082*/ 	.byte	0x01
	.zero		1


	//----- nvinfo : EIATTR_MERCURY_ISA_VERSION
	.align		4
        /*0084*/ 	.byte	0x03, 0x5f
        /*0086*/ 	.short	0x0101


	//----- nvinfo : EIATTR_VRC_CTA_INIT_COUNT
	.align		4
        /*0088*/ 	.byte	0x02, 0x4a
	.zero		1
	.zero		1


	//----- nvinfo : EIATTR_EXIT_INSTR_OFFSETS
	.align		4
        /*008c*/ 	.byte	0x04, 0x1c
        /*008e*/ 	.short	(.L_23 - .L_22)


	//   ....[0]....
.L_22:
        /*0090*/ 	.word	0x00000400


	//----- nvinfo : EIATTR_CRS_STACK_SIZE
	.align		4
.L_23:
        /*0094*/ 	.byte	0x04, 0x1e
        /*0096*/ 	.short	(.L_25 - .L_24)
.L_24:
        /*0098*/ 	.word	0x00000000


	//----- nvinfo : EIATTR_CBANK_PARAM_SIZE
	.align		4
.L_25:
        /*009c*/ 	.byte	0x03, 0x19
        /*009e*/ 	.short	0x0028


	//----- nvinfo : EIATTR_PARAM_CBANK
	.align		4
        /*00a0*/ 	.byte	0x04, 0x0a
        /*00a2*/ 	.short	(.L_27 - .L_26)
	.align		4
.L_26:
        /*00a4*/ 	.word	index@(.nv.constant0._Z6kernelPfS_S_iibi)
        /*00a8*/ 	.short	0x0380
        /*00aa*/ 	.short	0x0028


	//----- nvinfo : EIATTR_SW_WAR
	.align		4
.L_27:
        /*00ac*/ 	.byte	0x04, 0x36
        /*00ae*/ 	.short	(.L_29 - .L_28)
.L_28:
        /*00b0*/ 	.word	0x00000008
.L_29:


//--------------------- .nv.callgraph             --------------------------
	.section	.nv.callgraph,"",@"SHT_CUDA_CALLGRAPH"
	.align	4
	.sectionentsize	8
	.align		4
        /*0000*/ 	.word	0x00000000
	.align		4
        /*0004*/ 	.word	0xffffffff
	.align		4
        /*0008*/ 	.word	0x00000000
	.align		4
        /*000c*/ 	.word	0xfffffffe
	.align		4
        /*0010*/ 	.word	0x00000000
	.align		4
        /*0014*/ 	.word	0xfffffffd
	.align		4
        /*0018*/ 	.word	0x00000000
	.align		4
        /*001c*/ 	.word	0xfffffffc


//--------------------- .text._Z6kernelPfS_S_iibi --------------------------
	.section	.text._Z6kernelPfS_S_iibi,"ax",@progbits
	.align	128
        .global         _Z6kernelPfS_S_iibi
        .type           _Z6kernelPfS_S_iibi,@function
        .size           _Z6kernelPfS_S_iibi,(.L_x_4 - _Z6kernelPfS_S_iibi)
        .other          _Z6kernelPfS_S_iibi,@"STO_CUDA_ENTRY STV_DEFAULT"
_Z6kernelPfS_S_iibi:
.text._Z6kernelPfS_S_iibi:
[----:B------:R-:W-:Y:S08]  /*0000*/  LDC R1, c[0x0][0x37c] ;  /* 0x0000df00ff017b82 */ /* 0x000ff00000000800 */
[----:B------:R-:W0:Y:S01]  /*0010*/  LDC.U8 R0, c[0x0][0x3a0] ;  /* 0x0000e800ff007b82 */ /* 0x000e220000000000 */
[----:B------:R-:W1:Y:S01]  /*0020*/  S2R R2, SR_TID.X ;  /* 0x0000000000027919 */ /* 0x000e620000002100 */
[----:B------:R-:W2:Y:S01]  /*0030*/  LDCU.64 UR6, c[0x0][0x358] ;  /* 0x00006b00ff0677ac */ /* 0x000ea20008000a00 */
[----:B------:R-:W3:Y:S05]  /*0040*/  S2R R4, SR_TID.Y ;  /* 0x0000000000047919 */ /* 0x000eea0000002200 */
[----:B------:R-:W1:Y:S08]  /*0050*/  LDC R5, c[0x0][0x360] ;  /* 0x0000d800ff057b82 */ /* 0x000e700000000800 */
[----:B------:R-:W1:Y:S01]  /*0060*/  S2UR UR8, SR_CTAID.X ;  /* 0x00000000000879c3 */ /* 0x000e620000002500 */
[----:B0-----:R-:W-:-:S07]  /*0070*/  PRMT R0, R0, 0x8880, RZ ;  /* 0x0000888000007816 */ /* 0x001fce00000000ff */
[----:B------:R-:W3:Y:S01]  /*0080*/  S2UR UR4, SR_CTAID.Y ;  /* 0x00000000000479c3 */ /* 0x000ee20000002600 */
[----:B------:R-:W-:-:S07]  /*0090*/  ISETP.NE.AND P1, PT, R0, 0x1, PT ;  /* 0x000000010000780c */ /* 0x000fce0003f25270 */
[----:B------:R-:W3:Y:S01]  /*00a0*/  LDC R11, c[0x0][0x364] ;  /* 0x0000d900ff0b7b82 */ /* 0x000ee20000000800 */
[----:B-1----:R-:W-:-:S07]  /*00b0*/  IMAD R3, R5, UR8, R2 ;  /* 0x0000000805037c24 */ /* 0x002fce000f8e0202 */
[----:B------:R-:W0:Y:S08]  /*00c0*/  @!P1 LDC R10, c[0x0][0x39c] ;  /* 0x0000e700ff0a9b82 */ /* 0x000e300000000800 */
[----:B------:R-:W1:Y:S08]  /*00d0*/  LDC.64 R8, c[0x0][0x388] ;  /* 0x0000e200ff087b82 */ /* 0x000e700000000a00 */
[----:B------:R-:W4:Y:S01]  /*00e0*/  LDC.64 R6, c[0x0][0x380] ;  /* 0x0000e000ff067b82 */ /* 0x000f220000000a00 */
[----:B---3--:R-:W-:-:S04]  /*00f0*/  IMAD R0, R11, UR4, R4 ;  /* 0x000000040b007c24 */ /* 0x008fc8000f8e0204 */
[----:B0-----:R-:W-:-:S03]  /*0100*/  @!P1 IMAD R11, R0, R10, R3 ;  /* 0x0000000a000b9224 */ /* 0x001fc600078e0203 */
[----:B------:R-:W0:Y:S01]  /*0110*/  S2UR UR5, SR_CgaCtaId ;  /* 0x00000000000579c3 */ /* 0x000e220000008800 */
[----:B-1----:R-:W-:-:S07]  /*0120*/  @!P1 IMAD.WIDE R8, R3, 0x4, R8 ;  /* 0x0000000403089825 */ /* 0x002fce00078e0208 */
[----:B------:R-:W1:Y:S01]  /*0130*/  @P1 LDC R17, c[0x0][0x398] ;  /* 0x0000e600ff111b82 */ /* 0x000e620000000800 */
[----:B--2---:R-:W2:Y:S01]  /*0140*/  @!P1 LDG.E R9, desc[UR6][R8.64] ;  /* 0x0000000608099981 */ /* 0x004ea2000c1e1900 */
[----:B----4-:R-:W-:Y:S01]  /*0150*/  @!P1 IMAD.WIDE R6, R11, 0x4, R6 ;  /* 0x000000040b069825 */ /* 0x010fe200078e0206 */
[----:B------:R-:W-:-:S05]  /*0160*/  UMOV UR4, 0x400 ;  /* 0x0000040000047882 */ /* 0x000fca0000000000 */
[----:B------:R-:W3:Y:S01]  /*0170*/  @P1 LDC.64 R10, c[0x0][0x390] ;  /* 0x0000e400ff0a1b82 */ /* 0x000ee20000000a00 */
[----:B------:R-:W2:Y:S01]  /*0180*/  @!P1 LDG.E R6, desc[UR6][R6.64] ;  /* 0x0000000606069981 */ /* 0x000ea2000c1e1900 */
[----:B------:R-:W-:Y:S01]  /*0190*/  IMAD R13, R5, R4, RZ ;  /* 0x00000004050d7224 */ /* 0x000fe200078e02ff */
[----:B0-----:R-:W-:Y:S01]  /*01a0*/  ULEA UR4, UR5, UR4, 0x18 ;  /* 0x0000000405047291 */ /* 0x001fe2000f8ec0ff */
[----:B------:R-:W0:Y:S03]  /*01b0*/  LDCU UR5, c[0x0][0x3a4] ;  /* 0x00007480ff0577ac */ /* 0x000e260008000800 */
[----:B------:R-:W-:-:S04]  /*01c0*/  IADD3 R4, PT, PT, R13, R2, RZ ;  /* 0x000000020d047210 */ /* 0x000fc80007ffe0ff */
[----:B------:R-:W-:Y:S01]  /*01d0*/  LEA R4, R4, UR4, 0x2 ;  /* 0x0000000404047c11 */ /* 0x000fe2000f8e10ff */
[----:B-1----:R-:W-:Y:S02]  /*01e0*/  @P1 IMAD R17, R0, R17, R3 ;  /* 0x0000001100111224 */ /* 0x002fe400078e0203 */
[----:B--2---:R-:W-:-:S05]  /*01f0*/  @!P1 FMUL R15, R6, R9 ;  /* 0x00000009060f9220 */ /* 0x004fca0000400000 */
[----:B------:R1:W-:Y:S01]  /*0200*/  @!P1 STS [R4], R15 ;  /* 0x0000000f04009388 */ /* 0x0003e20000000800 */
[----:B---3--:R-:W-:Y:S01]  /*0210*/  @P1 IMAD.WIDE R6, R17, 0x4, R10 ;  /* 0x0000000411061825 */ /* 0x008fe200078e020a */
[----:B------:R-:W-:Y:S06]  /*0220*/  @!P1 BAR.SYNC.DEFER_BLOCKING 0x0 ;  /* 0x0000000000009b1d */ /* 0x000fec0000010000 */
[----:B------:R-:W2:Y:S01]  /*0230*/  @P1 LDG.E R7, desc[UR6][R6.64] ;  /* 0x0000000606071981 */ /* 0x000ea2000c1e1900 */
[----:B------:R-:W-:-:S04]  /*0240*/  ISETP.GE.U32.AND P0, PT, R5, 0x2, PT ;  /* 0x000000020500780c */ /* 0x000fc80003f06070 */
[----:B0-----:R-:W-:Y:S01]  /*0250*/  ISETP.GE.OR P0, PT, R3, UR5, !P0 ;  /* 0x0000000503007c0c */ /* 0x001fe2000c706670 */
[----:B------:R-:W-:Y:S01]  /*0260*/  BSSY B0, `(.L_x_0) ;  /* 0x0000013000007945 */ /* 0x000fe20003800000 */
[----:B------:R-:W-:Y:S01]  /*0270*/  LEA R13, R13, UR4, 0x2 ;  /* 0x000000040d0d7c11 */ /* 0x000fe2000f8e10ff */
[----:B--2---:R1:W-:Y:S10]  /*0280*/  @P1 STS [R4], R7 ;  /* 0x0000000704001388 */ /* 0x0043f40000000800 */
[----:B------:R-:W-:Y:S05]  /*0290*/  @P0 BRA `(.L_x_1) ;  /* 0x00000000003c0947 */ /* 0x000fea0003800000 */
[----:B------:R-:W0:Y:S02]  /*02a0*/  LDC R11, c[0x0][0x3a4] ;  /* 0x0000e900ff0b7b82 */ /* 0x000e240000000800 */
.L_x_2:
[----:B------:R-:W-:-:S04]  /*02b0*/  SHF.R.U32.HI R9, RZ, 0x1, R5 ;  /* 0x00000001ff097819 */ /* 0x000fc80000011605 */
[----:B------:R-:W-:-:S04]  /*02c0*/  IADD3 R6, PT, PT, R3, R9, RZ ;  /* 0x0000000903067210 */ /* 0x000fc80007ffe0ff */
[----:B0-----:R-:W-:-:S04]  /*02d0*/  ISETP.GE.AND P0, PT, R6, R11, PT ;  /* 0x0000000b0600720c */ /* 0x001fc80003f06270 */
[----:B------:R-:W-:-:S13]  /*02e0*/  ISETP.GE.U32.OR P0, PT, R2, R9, P0 ;  /* 0x000000090200720c */ /* 0x000fda0000706470 */
[----:B------:R-:W-:Y:S01]  /*02f0*/  @!P0 LEA R6, R9, R4, 0x2 ;  /* 0x0000000409068211 */ /* 0x000fe200078e10ff */
[----:B-1----:R-:W-:Y:S01]  /*0300*/  @!P0 LDS R7, [R4] ;  /* 0x0000000004078984 */ /* 0x002fe20000000800 */
[----:B------:R-:W-:Y:S05]  /*0310*/  @!P0 WARPSYNC.ALL ;  /* 0x0000000000008948 */ /* 0x000fea0003800000 */
[----:B------:R-:W0:Y:S02]  /*0320*/  @!P0 LDS R6, [R6] ;  /* 0x0000000006068984 */ /* 0x000e240000000800 */
[----:B0-----:R-:W-:-:S05]  /*0330*/  @!P0 FADD R7, R6, R7 ;  /* 0x0000000706078221 */ /* 0x001fca0000000000 */
[----:B------:R2:W-:Y:S01]  /*0340*/  @!P0 STS [R4], R7 ;  /* 0x0000000704008388 */ /* 0x0005e20000000800 */
[----:B------:R-:W-:Y:S01]  /*0350*/  @!P0 BAR.SYNC.DEFER_BLOCKING 0x0 ;  /* 0x0000000000008b1d */ /* 0x000fe20000010000 */
[----:B------:R-:W-:Y:S02]  /*0360*/  ISETP.GT.U32.AND P0, PT, R5, 0x3, PT ;  /* 0x000000030500780c */ /* 0x000fe40003f04070 */
[----:B------:R-:W-:-:S11]  /*0370*/  MOV R5, R9 ;  /* 0x0000000900057202 */ /* 0x000fd60000000f00 */
[----:B--2---:R-:W-:Y:S05]  /*0380*/  @P0 BRA `(.L_x_2) ;  /* 0xfffffffc00c80947 */ /* 0x004fea000383ffff */
.L_x_1:
[----:B------:R-:W-:Y:S05]  /*0390*/  BSYNC B0 ;  /* 0x0000000000007941 */ /* 0x000fea0003800000 */
.L_x_0:
[----:B------:R-:W0:Y:S01]  /*03a0*/  LDS R13, [R13] ;  /* 0x000000000d0d7984 */ /* 0x000e220000000800 */
[----:B------:R-:W2:Y:S08]  /*03b0*/  LDC R5, c[0x0][0x398] ;  /* 0x0000e600ff057b82 */ /* 0x000eb00000000800 */
[----:B------:R-:W3:Y:S01]  /*03c0*/  LDC.64 R2, c[0x0][0x390] ;  /* 0x0000e400ff027b82 */ /* 0x000ee20000000a00 */
[----:B--2---:R-:W-:-:S04]  /*03d0*/  IMAD R5, R0, R5, UR8 ;  /* 0x0000000800057e24 */ /* 0x004fc8000f8e0205 */
[----:B---3--:R-:W-:-:S05]  /*03e0*/  IMAD.WIDE.U32 R2, R5, 0x4, R2 ;  /* 0x0000000405027825 */ /* 0x008fca00078e0002 */
[----:B0-----:R-:W-:Y:S01]  /*03f0*/  STG.E desc[UR6][R2.64], R13 ;  /* 0x0000000d02007986 */ /* 0x001fe2000c101906 */
[----:B------:R-:W-:Y:S05]  /*0400*/  EXIT ;  /* 0x000000000000794d */ /* 0x000fea0003800000 */
.L_x_3:
[----:B------:R-:W-:-:S00]  /*0410*/  BRA `(.L_x_3) ;  /* 0xfffffffc00fc7947 */ /* 0x000fc0000383ffff */
[----:B------:R-:W-:-:S00]  /*0420*/  NOP ;  /* 0x0000000000007918 */ /* 0x000fc00000000000 */
        /* <DEDUP_REMOVED lines=13> */
.L_x_4:


//--------------------- .nv.shared._Z6kernelPfS_S_iibi --------------------------
	.section	.nv.shared._Z6kernelPfS_S_iibi,"aw",@nobits
	.sectionflags	@""
	.align	4
.nv.shared._Z6kernelPfS_S_iibi:
	.zero		5120


//--------------------- .nv.shared.reserved.0     --------------------------
	.section	.nv.shared.reserved.0,"aw",@nobits
	.weak		__nv_reservedSMEM_offset_0_alias
	.size		__nv_reservedSMEM_offset_0_alias, 0, 64
	.other		__nv_reservedSMEM_offset_0_alias,@"STO_CUDA_RESERVED_SHARED STV_DEFAULT"
__nv_reservedSMEM_offset_0_alias:
	.zero		0
	.zero		64


//--------------------- .nv.constant0._Z6kernelPfS_S_iibi --------------------------
	.section	.nv.constant0._Z6kernelPfS_S_iibi,"a",@progbits
	.sectionflags	@""
	.align	4
.nv.constant0._Z6kernelPfS_S_iibi:
	.zero		936


//--------------------- SYMBOLS --------------------------

	.type		.nv.reservedSmem.offset0,@object
	.size		.nv.reservedSmem.offset0,0x4
	.type		.nv.reservedSmem.cap,@object
	.size		.nv.reservedSmem.cap,0x4
